//
// Generated by NVIDIA NVVM Compiler
//
// Compiler Build ID: CL-36424714
// Cuda compilation tools, release 13.0, V13.0.88
// Based on NVVM 20.0.0
//

.version 9.0
.target sm_100
.address_size 64

	// .globl	_Z15init_phi_kernelPdiiiiiiiii

.visible .entry _Z15init_phi_kernelPdiiiiiiiii(
	.param .u64 .ptr .align 1 _Z15init_phi_kernelPdiiiiiiiii_param_0,
	.param .u32 _Z15init_phi_kernelPdiiiiiiiii_param_1,
	.param .u32 _Z15init_phi_kernelPdiiiiiiiii_param_2,
	.param .u32 _Z15init_phi_kernelPdiiiiiiiii_param_3,
	.param .u32 _Z15init_phi_kernelPdiiiiiiiii_param_4,
	.param .u32 _Z15init_phi_kernelPdiiiiiiiii_param_5,
	.param .u32 _Z15init_phi_kernelPdiiiiiiiii_param_6,
	.param .u32 _Z15init_phi_kernelPdiiiiiiiii_param_7,
	.param .u32 _Z15init_phi_kernelPdiiiiiiiii_param_8,
	.param .u32 _Z15init_phi_kernelPdiiiiiiiii_param_9
)
{
	.reg .pred 	%p<14>;
	.reg .b32 	%r<53>;
	.reg .b64 	%rd<15>;

	ld.param.u64 	%rd2, [_Z15init_phi_kernelPdiiiiiiiii_param_0];
	ld.param.u32 	%r28, [_Z15init_phi_kernelPdiiiiiiiii_param_1];
	ld.param.u32 	%r29, [_Z15init_phi_kernelPdiiiiiiiii_param_2];
	ld.param.u32 	%r45, [_Z15init_phi_kernelPdiiiiiiiii_param_3];
	ld.param.u32 	%r31, [_Z15init_phi_kernelPdiiiiiiiii_param_4];
	ld.param.u32 	%r32, [_Z15init_phi_kernelPdiiiiiiiii_param_5];
	ld.param.u32 	%r33, [_Z15init_phi_kernelPdiiiiiiiii_param_6];
	ld.param.u32 	%r34, [_Z15init_phi_kernelPdiiiiiiiii_param_7];
	ld.param.u32 	%r35, [_Z15init_phi_kernelPdiiiiiiiii_param_8];
	ld.param.u32 	%r36, [_Z15init_phi_kernelPdiiiiiiiii_param_9];
	cvta.to.global.u64 	%rd1, %rd2;
	setp.gt.s32 	%p1, %r45, %r33;
	@%p1 bra 	$L__BB0_17;
	setp.gt.s32 	%p2, %r29, %r32;
	setp.lt.s32 	%p3, %r31, %r28;
	or.pred  	%p4, %p2, %p3;
	@%p4 bra 	$L__BB0_17;
	sub.s32 	%r1, %r31, %r28;
	add.s32 	%r37, %r1, 1;
	and.b32  	%r2, %r37, 7;
	add.s32 	%r3, %r2, -1;
	and.b32  	%r4, %r37, 3;
	and.b32  	%r5, %r37, 1;
	add.s32 	%r6, %r36, %r28;
	and.b32  	%r38, %r37, -8;
	neg.s32 	%r7, %r38;
$L__BB0_3:
	add.s32 	%r39, %r45, %r36;
	mul.lo.s32 	%r40, %r39, %r35;
	add.s32 	%r9, %r40, %r36;
	add.s32 	%r10, %r6, %r40;
	mov.u32 	%r46, %r29;
$L__BB0_4:
	mov.u32 	%r11, %r46;
	setp.lt.u32 	%p5, %r1, 7;
	add.s32 	%r41, %r11, %r36;
	mul.lo.s32 	%r12, %r41, %r34;
	add.s32 	%r13, %r9, %r12;
	mov.u32 	%r50, %r28;
	@%p5 bra 	$L__BB0_7;
	add.s32 	%r48, %r10, %r12;
	mov.u32 	%r47, %r7;
	mov.u32 	%r50, %r28;
$L__BB0_6:
	.pragma "nounroll";
	mul.wide.s32 	%rd3, %r48, 8;
	add.s64 	%rd4, %rd1, %rd3;
	mov.b64 	%rd5, 4631107791820423168;
	st.global.u64 	[%rd4], %rd5;
	st.global.u64 	[%rd4+8], %rd5;
	st.global.u64 	[%rd4+16], %rd5;
	st.global.u64 	[%rd4+24], %rd5;
	st.global.u64 	[%rd4+32], %rd5;
	st.global.u64 	[%rd4+40], %rd5;
	st.global.u64 	[%rd4+48], %rd5;
	st.global.u64 	[%rd4+56], %rd5;
	add.s32 	%r50, %r50, 8;
	add.s32 	%r48, %r48, 8;
	add.s32 	%r47, %r47, 8;
	setp.ne.s32 	%p6, %r47, 0;
	@%p6 bra 	$L__BB0_6;
$L__BB0_7:
	setp.eq.s32 	%p7, %r2, 0;
	@%p7 bra 	$L__BB0_15;
	setp.lt.u32 	%p8, %r3, 3;
	@%p8 bra 	$L__BB0_10;
	add.s32 	%r42, %r13, %r50;
	mul.wide.s32 	%rd6, %r42, 8;
	add.s64 	%rd7, %rd1, %rd6;
	mov.b64 	%rd8, 4631107791820423168;
	st.global.u64 	[%rd7], %rd8;
	st.global.u64 	[%rd7+8], %rd8;
	st.global.u64 	[%rd7+16], %rd8;
	st.global.u64 	[%rd7+24], %rd8;
	add.s32 	%r50, %r50, 4;
$L__BB0_10:
	setp.eq.s32 	%p9, %r4, 0;
	@%p9 bra 	$L__BB0_15;
	setp.eq.s32 	%p10, %r4, 1;
	@%p10 bra 	$L__BB0_13;
	add.s32 	%r43, %r13, %r50;
	mul.wide.s32 	%rd9, %r43, 8;
	add.s64 	%rd10, %rd1, %rd9;
	mov.b64 	%rd11, 4631107791820423168;
	st.global.u64 	[%rd10], %rd11;
	st.global.u64 	[%rd10+8], %rd11;
	add.s32 	%r50, %r50, 2;
$L__BB0_13:
	setp.eq.s32 	%p11, %r5, 0;
	@%p11 bra 	$L__BB0_15;
	add.s32 	%r44, %r13, %r50;
	mul.wide.s32 	%rd12, %r44, 8;
	add.s64 	%rd13, %rd1, %rd12;
	mov.b64 	%rd14, 4631107791820423168;
	st.global.u64 	[%rd13], %rd14;
$L__BB0_15:
	add.s32 	%r46, %r11, 1;
	setp.ne.s32 	%p12, %r11, %r32;
	@%p12 bra 	$L__BB0_4;
	add.s32 	%r27, %r45, 1;
	setp.ne.s32 	%p13, %r45, %r33;
	mov.u32 	%r45, %r27;
	@%p13 bra 	$L__BB0_3;
$L__BB0_17:
	ret;

}


// ===== COMPILED SASS (sm_100) =====

	.target	sm_100

	.elftype	@"ET_EXEC"


//--------------------- .note.nv.tkinfo           --------------------------
	.section	.note.nv.tkinfo,"",@"SHT_NOTE"
	.sectionflags	@"SHF_NOTE_NV_TKINFO"
	.tkinfo
        /*0018*/ 	.word	0x00000002
        /*0030*/ 	.string	""
        /*0030*/ 	.string	"ptxas"
        /*0030*/ 	.string	"Cuda compilation tools, release 13.0, V13.0.88"
        /*0030*/ 	.string	"Build cuda_13.0.r13.0/compiler.36424714_0"
        /*0030*/ 	.string	"-arch sm_100 -m 64 "



//--------------------- .note.nv.cuinfo           --------------------------
	.section	.note.nv.cuinfo,"",@"SHT_NOTE"
	.sectionflags	@"SHF_NOTE_NV_CUINFO"
        /*0018*/ 	.short	0x0002
        /*001a*/ 	.short	0x0064
        /*001c*/ 	.short	0x0082
	.zero		2


//--------------------- .nv.info                  --------------------------
	.section	.nv.info,"",@"SHT_CUDA_INFO"
	.align	4


	//----- nvinfo : EIATTR_REGCOUNT
	.align		4
        /*0000*/ 	.byte	0x04, 0x2f
        /*0002*/ 	.short	(.L_1 - .L_0)
	.align		4
.L_0:
        /*0004*/ 	.word	index@(_Z15init_phi_kernelPdiiiiiiiii)
        /*0008*/ 	.word	0x00000018


	//----- nvinfo : EIATTR_FRAME_SIZE
	.align		4
.L_1:
        /*000c*/ 	.byte	0x04, 0x11
        /*000e*/ 	.short	(.L_3 - .L_2)
	.align		4
.L_2:
        /*0010*/ 	.word	index@(_Z15init_phi_kernelPdiiiiiiiii)
        /*0014*/ 	.word	0x00000000


	//----- nvinfo : EIATTR_MIN_STACK_SIZE
	.align		4
.L_3:
        /*0018*/ 	.byte	0x04, 0x12
        /*001a*/ 	.short	(.L_5 - .L_4)
	.align		4
.L_4:
        /*001c*/ 	.word	index@(_Z15init_phi_kernelPdiiiiiiiii)
        /*0020*/ 	.word	0x00000000
.L_5:


//--------------------- .nv.compat                --------------------------
	.section	.nv.compat,"",@"SHT_CUDA_COMPAT_INFO"
	.align	4
        /*0000*/ 	.byte	0x02, 0x09, 0x00, 0x00, 0x02, 0x02, 0x01, 0x00, 0x02, 0x05, 0x05, 0x00, 0x03, 0x07, 0x01, 0x01
        /*0010*/ 	.byte	0x02, 0x03, 0x00, 0x00, 0x02, 0x06, 0x01, 0x00, 0x04, 0x0b, 0x08, 0x00, 0x09, 0x00, 0x00, 0x00
        /*0020*/ 	.byte	0x00, 0x00, 0x00, 0x00


//--------------------- .nv.info._Z15init_phi_kernelPdiiiiiiiii --------------------------
	.section	.nv.info._Z15init_phi_kernelPdiiiiiiiii,"",@"SHT_CUDA_INFO"
	.sectionflags	@""
	.align	4


	//----- nvinfo : EIATTR_CUDA_API_VERSION
	.align		4
        /*0000*/ 	.byte	0x04, 0x37
        /*0002*/ 	.short	(.L_7 - .L_6)
.L_6:
        /*0004*/ 	.word	0x00000082


	//----- nvinfo : EIATTR_KPARAM_INFO
	.align		4
.L_7:
        /*0008*/ 	.byte	0x04, 0x17
        /*000a*/ 	.short	(.L_9 - .L_8)
.L_8:
        /*000c*/ 	.word	0x00000000
        /*0010*/ 	.short	0x0009
        /*0012*/ 	.short	0x0028
        /*0014*/ 	.byte	0x00, 0xf0, 0x11, 0x00


	//----- nvinfo : EIATTR_KPARAM_INFO
	.align		4
.L_9:
        /*0018*/ 	.byte	0x04, 0x17
        /*001a*/ 	.short	(.L_11 - .L_10)
.L_10:
        /*001c*/ 	.word	0x00000000
        /*0020*/ 	.short	0x0008
        /*0022*/ 	.short	0x0024
        /*0024*/ 	.byte	0x00, 0xf0, 0x11, 0x00


	//----- nvinfo : EIATTR_KPARAM_INFO
	.align		4
.L_11:
        /*0028*/ 	.byte	0x04, 0x17
        /*002a*/ 	.short	(.L_13 - .L_12)
.L_12:
        /*002c*/ 	.word	0x00000000
        /*0030*/ 	.short	0x0007
        /*0032*/ 	.short	0x0020
        /*0034*/ 	.byte	0x00, 0xf0, 0x11, 0x00


	//----- nvinfo : EIATTR_KPARAM_INFO
	.align		4
.L_13:
        /*0038*/ 	.byte	0x04, 0x17
        /*003a*/ 	.short	(.L_15 - .L_14)
.L_14:
        /*003c*/ 	.word	0x00000000
        /*0040*/ 	.short	0x0006
        /*0042*/ 	.short	0x001c
        /*0044*/ 	.byte	0x00, 0xf0, 0x11, 0x00


	//----- nvinfo : EIATTR_KPARAM_INFO
	.align		4
.L_15:
        /*0048*/ 	.byte	0x04, 0x17
        /*004a*/ 	.short	(.L_17 - .L_16)
.L_16:
        /*004c*/ 	.word	0x00000000
        /*0050*/ 	.short	0x0005
        /*0052*/ 	.short	0x0018
        /*0054*/ 	.byte	0x00, 0xf0, 0x11, 0x00


	//----- nvinfo : EIATTR_KPARAM_INFO
	.align		4
.L_17:
        /*0058*/ 	.byte	0x04, 0x17
        /*005a*/ 	.short	(.L_19 - .L_18)
.L_18:
        /*005c*/ 	.word	0x00000000
        /*0060*/ 	.short	0x0004
        /*0062*/ 	.short	0x0014
        /*0064*/ 	.byte	0x00, 0xf0, 0x11, 0x00


	//----- nvinfo : EIATTR_KPARAM_INFO
	.align		4
.L_19:
        /*0068*/ 	.byte	0x04, 0x17
        /*006a*/ 	.short	(.L_21 - .L_20)
.L_20:
        /*006c*/ 	.word	0x00000000
        /*0070*/ 	.short	0x0003
        /*0072*/ 	.short	0x0010
        /*0074*/ 	.byte	0x00, 0xf0, 0x11, 0x00


	//----- nvinfo : EIATTR_KPARAM_INFO
	.align		4
.L_21:
        /*0078*/ 	.byte	0x04, 0x17
        /*007a*/ 	.short	(.L_23 - .L_22)
.L_22:
        /*007c*/ 	.word	0x00000000
        /*0080*/ 	.short	0x0002
        /*0082*/ 	.short	0x000c
        /*0084*/ 	.byte	0x00, 0xf0, 0x11, 0x00


	//----- nvinfo : EIATTR_KPARAM_INFO
	.align		4
.L_23:
        /*0088*/ 	.byte	0x04, 0x17
        /*008a*/ 	.short	(.L_25 - .L_24)
.L_24:
        /*008c*/ 	.word	0x00000000
        /*0090*/ 	.short	0x0001
        /*0092*/ 	.short	0x0008
        /*0094*/ 	.byte	0x00, 0xf0, 0x11, 0x00


	//----- nvinfo : EIATTR_KPARAM_INFO
	.align		4
.L_25:
        /*0098*/ 	.byte	0x04, 0x17
        /*009a*/ 	.short	(.L_27 - .L_26)
.L_26:
        /*009c*/ 	.word	0x00000000
        /*00a0*/ 	.short	0x0000
        /*00a2*/ 	.short	0x0000
        /*00a4*/ 	.byte	0x00, 0xf5, 0x21, 0x00


	//----- nvinfo : EIATTR_SPARSE_MMA_MASK
	.align		4
.L_27:
        /*00a8*/ 	.byte	0x03, 0x50
        /*00aa*/ 	.short	0x0000


	//----- nvinfo : EIATTR_MAXREG_COUNT
	.align		4
        /*00ac*/ 	.byte	0x03, 0x1b
        /*00ae*/ 	.short	0x00ff


	//----- nvinfo : EIATTR_MERCURY_ISA_VERSION
	.align		4
        /*00b0*/ 	.byte	0x03, 0x5f
        /*00b2*/ 	.short	0x0101


	//----- nvinfo : EIATTR_VRC_CTA_INIT_COUNT
	.align		4
        /*00b4*/ 	.byte	0x02, 0x4a
	.zero		1
	.zero		1


	//----- nvinfo : EIATTR_EXIT_INSTR_OFFSETS
	.align		4
        /*00b8*/ 	.byte	0x04, 0x1c
        /*00ba*/ 	.short	(.L_29 - .L_28)


	//   ....[0]....
.L_28:
        /*00bc*/ 	.word	0x00000040


	//   ....[1]....
        /*00c0*/ 	.word	0x000000a0


	//   ....[2]....
        /*00c4*/ 	.word	0x000005f0


	//----- nvinfo : EIATTR_CBANK_PARAM_SIZE
	.align		4
.L_29:
        /*00c8*/ 	.byte	0x03, 0x19
        /*00ca*/ 	.short	0x002c


	//----- nvinfo : EIATTR_PARAM_CBANK
	.align		4
        /*00cc*/ 	.byte	0x04, 0x0a
        /*00ce*/ 	.short	(.L_31 - .L_30)
	.align		4
.L_30:
        /*00d0*/ 	.word	index@(.nv.constant0._Z15init_phi_kernelPdiiiiiiiii)
        /*00d4*/ 	.short	0x0380
        /*00d6*/ 	.short	0x002c


	//----- nvinfo : EIATTR_SW_WAR
	.align		4
.L_31:
        /*00d8*/ 	.byte	0x04, 0x36
        /*00da*/ 	.short	(.L_33 - .L_32)
.L_32:
        /*00dc*/ 	.word	0x00000008
.L_33:


//--------------------- .nv.callgraph             --------------------------
	.section	.nv.callgraph,"",@"SHT_CUDA_CALLGRAPH"
	.align	4
	.sectionentsize	8
	.align		4
        /*0000*/ 	.word	0x00000000
	.align		4
        /*0004*/ 	.word	0xffffffff
	.align		4
        /*0008*/ 	.word	0x00000000
	.align		4
        /*000c*/ 	.word	0xfffffffe
	.align		4
        /*0010*/ 	.word	0x00000000
	.align		4
        /*0014*/ 	.word	0xfffffffd
	.align		4
        /*0018*/ 	.word	0x00000000
	.align		4
        /*001c*/ 	.word	0xfffffffc


//--------------------- .text._Z15init_phi_kernelPdiiiiiiiii --------------------------
	.section	.text._Z15init_phi_kernelPdiiiiiiiii,"ax",@progbits
	.align	128
        .global         _Z15init_phi_kernelPdiiiiiiiii
        .type           _Z15init_phi_kernelPdiiiiiiiii,@function
        .size           _Z15init_phi_kernelPdiiiiiiiii,(.L_x_8 - _Z15init_phi_kernelPdiiiiiiiii)
        .other          _Z15init_phi_kernelPdiiiiiiiii,@"STO_CUDA_ENTRY STV_DEFAULT"
_Z15init_phi_kernelPdiiiiiiiii:
.text._Z15init_phi_kernelPdiiiiiiiii:
[----:B------:R-:W-:Y:S08]  /*0000*/  LDC R1, c[0x0][0x37c] ;  /* 0x0000df00ff017b82 */ /* 0x000ff00000000800 */
[----:B------:R-:W0:Y:S01]  /*0010*/  LDC R0, c[0x0][0x39c] ;  /* 0x0000e700ff007b82 */ /* 0x000e220000000800 */
[----:B------:R-:W0:Y:S02]  /*0020*/  LDCU UR4, c[0x0][0x390] ;  /* 0x00007200ff0477ac */ /* 0x000e240008000800 */
[----:B0-----:R-:W-:-:S13]  /*0030*/  ISETP.LT.AND P0, PT, R0, UR4, PT ;  /* 0x0000000400007c0c */ /* 0x001fda000bf01270 */
[----:B------:R-:W-:Y:S05]  /*0040*/  @P0 EXIT ;  /* 0x000000000000094d */ /* 0x000fea0003800000 */
[----:B------:R-:W0:Y:S01]  /*0050*/  LDC.64 R6, c[0x0][0x388] ;  /* 0x0000e200ff067b82 */ /* 0x000e220000000a00 */
[----:B------:R-:W0:Y:S07]  /*0060*/  LDCU UR4, c[0x0][0x394] ;  /* 0x00007280ff0477ac */ /* 0x000e2e0008000800 */
[----:B------:R-:W1:Y:S01]  /*0070*/  LDC R0, c[0x0][0x398] ;  /* 0x0000e600ff007b82 */ /* 0x000e620000000800 */
[----:B0-----:R-:W-:-:S04]  /*0080*/  ISETP.LE.AND P0, PT, R6, UR4, PT ;  /* 0x0000000406007c0c */ /* 0x001fc8000bf03270 */
[----:B-1----:R-:W-:-:S13]  /*0090*/  ISETP.GT.OR P0, PT, R7, R0, !P0 ;  /* 0x000000000700720c */ /* 0x002fda0004704670 */
[----:B------:R-:W-:Y:S05]  /*00a0*/  @P0 EXIT ;  /* 0x000000000000094d */ /* 0x000fea0003800000 */
[----:B------:R-:W0:Y:S01]  /*00b0*/  LDC R3, c[0x0][0x3a8] ;  /* 0x0000ea00ff037b82 */ /* 0x000e220000000800 */
[----:B------:R-:W-:Y:S01]  /*00c0*/  IADD3 R14, PT, PT, -R6, UR4, RZ ;  /* 0x00000004060e7c10 */ /* 0x000fe2000fffe1ff */
[----:B------:R-:W1:Y:S04]  /*00d0*/  LDCU.64 UR4, c[0x0][0x358] ;  /* 0x00006b00ff0477ac */ /* 0x000e680008000a00 */
[----:B------:R-:W-:Y:S02]  /*00e0*/  VIADD R15, R14, 0x1 ;  /* 0x000000010e0f7836 */ /* 0x000fe40000000000 */
[----:B------:R-:W2:Y:S03]  /*00f0*/  LDC R0, c[0x0][0x390] ;  /* 0x0000e400ff007b82 */ /* 0x000ea60000000800 */
[----:B------:R-:W-:-:S02]  /*0100*/  LOP3.LUT R16, R15, 0x7, RZ, 0xc0, !PT ;  /* 0x000000070f107812 */ /* 0x000fc400078ec0ff */
[C---:B------:R-:W-:Y:S02]  /*0110*/  LOP3.LUT R7, R15.reuse, 0xfffffff8, RZ, 0xc0, !PT ;  /* 0xfffffff80f077812 */ /* 0x040fe400078ec0ff */
[----:B------:R-:W-:Y:S01]  /*0120*/  LOP3.LUT R17, R15, 0x3, RZ, 0xc0, !PT ;  /* 0x000000030f117812 */ /* 0x000fe200078ec0ff */
[----:B------:R-:W-:Y:S02]  /*0130*/  VIADD R2, R16, 0xffffffff ;  /* 0xffffffff10027836 */ /* 0x000fe40000000000 */
[----:B------:R-:W-:-:S03]  /*0140*/  IMAD.MOV R7, RZ, RZ, -R7 ;  /* 0x000000ffff077224 */ /* 0x000fc600078e0a07 */
[----:B------:R-:W-:Y:S02]  /*0150*/  ISETP.GE.U32.AND P0, PT, R2, 0x3, PT ;  /* 0x000000030200780c */ /* 0x000fe40003f06070 */
[----:B01----:R-:W-:-:S11]  /*0160*/  IADD3 R6, PT, PT, R6, R3, RZ ;  /* 0x0000000306067210 */ /* 0x003fd60007ffe0ff */
.L_x_6:
[----:B0-----:R-:W0:Y:S01]  /*0170*/  LDC R9, c[0x0][0x3a8] ;  /* 0x0000ea00ff097b82 */ /* 0x001e220000000800 */
[----:B--2---:R-:W2:Y:S07]  /*0180*/  LDCU UR6, c[0x0][0x39c] ;  /* 0x00007380ff0677ac */ /* 0x004eae0008000800 */
[----:B-1----:R-:W1:Y:S08]  /*0190*/  LDC R10, c[0x0][0x3a4] ;  /* 0x0000e900ff0a7b82 */ /* 0x002e700000000800 */
[----:B---3--:R-:W3:Y:S01]  /*01a0*/  LDC R8, c[0x0][0x38c] ;  /* 0x0000e300ff087b82 */ /* 0x008ee20000000800 */
[C---:B--2---:R-:W-:Y:S01]  /*01b0*/  ISETP.NE.AND P1, PT, R0.reuse, UR6, PT ;  /* 0x0000000600007c0c */ /* 0x044fe2000bf25270 */
[C---:B0-----:R-:W-:Y:S01]  /*01c0*/  IMAD.IADD R3, R0.reuse, 0x1, R9 ;  /* 0x0000000100037824 */ /* 0x041fe200078e0209 */
[----:B------:R-:W-:-:S03]  /*01d0*/  IADD3 R0, PT, PT, R0, 0x1, RZ ;  /* 0x0000000100007810 */ /* 0x000fc60007ffe0ff */
[CC--:B-1----:R-:W-:Y:S02]  /*01e0*/  IMAD R9, R3.reuse, R10.reuse, R9 ;  /* 0x0000000a03097224 */ /* 0x0c2fe400078e0209 */
[----:B------:R-:W-:-:S07]  /*01f0*/  IMAD R10, R3, R10, R6 ;  /* 0x0000000a030a7224 */ /* 0x000fce00078e0206 */
.L_x_5:
[----:B0-----:R-:W0:Y:S01]  /*0200*/  LDC R21, c[0x0][0x3a8] ;  /* 0x0000ea00ff157b82 */ /* 0x001e220000000800 */
[----:B---3--:R-:W3:Y:S01]  /*0210*/  LDCU UR6, c[0x0][0x398] ;  /* 0x00007300ff0677ac */ /* 0x008ee20008000800 */
[----:B------:R-:W-:Y:S02]  /*0220*/  ISETP.GE.U32.AND P4, PT, R14, 0x7, PT ;  /* 0x000000070e00780c */ /* 0x000fe40003f86070 */
[----:B------:R-:W-:-:S04]  /*0230*/  ISETP.NE.AND P3, PT, R16, RZ, PT ;  /* 0x000000ff1000720c */ /* 0x000fc80003f65270 */
[----:B-1----:R-:W1:Y:S08]  /*0240*/  LDC R11, c[0x0][0x388] ;  /* 0x0000e200ff0b7b82 */ /* 0x002e700000000800 */
[----:B--2---:R-:W2:Y:S01]  /*0250*/  LDC R20, c[0x0][0x3a0] ;  /* 0x0000e800ff147b82 */ /* 0x004ea20000000800 */
[C---:B---3--:R-:W-:Y:S01]  /*0260*/  ISETP.NE.AND P2, PT, R8.reuse, UR6, PT ;  /* 0x0000000608007c0c */ /* 0x048fe2000bf45270 */
[----:B0-----:R-:W-:Y:S01]  /*0270*/  IMAD.IADD R21, R8, 0x1, R21 ;  /* 0x0000000108157824 */ /* 0x001fe200078e0215 */
[----:B------:R-:W-:Y:S11]  /*0280*/  @!P4 BRA `(.L_x_0) ;  /* 0x00000000004cc947 */ /* 0x000ff60003800000 */
[----:B------:R-:W0:Y:S01]  /*0290*/  LDC.64 R2, c[0x0][0x380] ;  /* 0x0000e000ff027b82 */ /* 0x000e220000000a00 */
[----:B--2---:R-:W-:Y:S02]  /*02a0*/  IMAD R19, R21, R20, R10 ;  /* 0x0000001415137224 */ /* 0x004fe400078e020a */
[----:B------:R-:W-:-:S07]  /*02b0*/  IMAD.MOV.U32 R18, RZ, RZ, R7 ;  /* 0x000000ffff127224 */ /* 0x000fce00078e0007 */
.L_x_1:
[----:B------:R-:W-:Y:S02]  /*02c0*/  VIADD R18, R18, 0x8 ;  /* 0x0000000812127836 */ /* 0x000fe40000000000 */
[----:B---3--:R-:W-:Y:S02]  /*02d0*/  HFMA2 R12, -RZ, RZ, 0, 0 ;  /* 0x00000000ff0c7431 */ /* 0x008fe400000001ff */
[----:B0-----:R-:W-:Y:S01]  /*02e0*/  IMAD.WIDE R4, R19, 0x8, R2 ;  /* 0x0000000813047825 */ /* 0x001fe200078e0202 */
[----:B-1----:R-:W-:Y:S02]  /*02f0*/  IADD3 R11, PT, PT, R11, 0x8, RZ ;  /* 0x000000080b0b7810 */ /* 0x002fe40007ffe0ff */
[----:B------:R-:W-:Y:S01]  /*0300*/  ISETP.NE.AND P4, PT, R18, RZ, PT ;  /* 0x000000ff1200720c */ /* 0x000fe20003f85270 */
[----:B------:R-:W-:Y:S02]  /*0310*/  IMAD.MOV.U32 R13, RZ, RZ, 0x40450000 ;  /* 0x40450000ff0d7424 */ /* 0x000fe400078e00ff */
[----:B------:R-:W-:-:S03]  /*0320*/  VIADD R19, R19, 0x8 ;  /* 0x0000000813137836 */ /* 0x000fc60000000000 */
[----:B------:R3:W-:Y:S04]  /*0330*/  STG.E.64 desc[UR4][R4.64], R12 ;  /* 0x0000000c04007986 */ /* 0x0007e8000c101b04 */
[----:B------:R3:W-:Y:S04]  /*0340*/  STG.E.64 desc[UR4][R4.64+0x8], R12 ;  /* 0x0000080c04007986 */ /* 0x0007e8000c101b04 */
[----:B------:R3:W-:Y:S04]  /*0350*/  STG.E.64 desc[UR4][R4.64+0x10], R12 ;  /* 0x0000100c04007986 */ /* 0x0007e8000c101b04 */
[----:B------:R3:W-:Y:S04]  /*0360*/  STG.E.64 desc[UR4][R4.64+0x18], R12 ;  /* 0x0000180c04007986 */ /* 0x0007e8000c101b04 */
[----:B------:R3:W-:Y:S04]  /*0370*/  STG.E.64 desc[UR4][R4.64+0x20], R12 ;  /* 0x0000200c04007986 */ /* 0x0007e8000c101b04 */
[----:B------:R3:W-:Y:S04]  /*0380*/  STG.E.64 desc[UR4][R4.64+0x28], R12 ;  /* 0x0000280c04007986 */ /* 0x0007e8000c101b04 */
[----:B------:R3:W-:Y:S04]  /*0390*/  STG.E.64 desc[UR4][R4.64+0x30], R12 ;  /* 0x0000300c04007986 */ /* 0x0007e8000c101b04 */
[----:B------:R3:W-:Y:S01]  /*03a0*/  STG.E.64 desc[UR4][R4.64+0x38], R12 ;  /* 0x0000380c04007986 */ /* 0x0007e2000c101b04 */
[----:B------:R-:W-:Y:S05]  /*03b0*/  @P4 BRA `(.L_x_1) ;  /* 0xfffffffc00c04947 */ /* 0x000fea000383ffff */
.L_x_0:
[----:B--2---:R-:W-:Y:S02]  /*03c0*/  IMAD R20, R21, R20, R9 ;  /* 0x0000001415147224 */ /* 0x004fe400078e0209 */
[----:B------:R-:W-:Y:S01]  /*03d0*/  VIADD R8, R8, 0x1 ;  /* 0x0000000108087836 */ /* 0x000fe20000000000 */
[----:B------:R-:W-:Y:S06]  /*03e0*/  @!P3 BRA `(.L_x_2) ;  /* 0x000000000078b947 */ /* 0x000fec0003800000 */
[----:B------:R-:W-:Y:S01]  /*03f0*/  ISETP.NE.AND P3, PT, R17, RZ, PT ;  /* 0x000000ff1100720c */ /* 0x000fe20003f65270 */
[----:B------:R-:W-:-:S12]  /*0400*/  @!P0 BRA `(.L_x_3) ;  /* 0x0000000000288947 */ /* 0x000fd80003800000 */
[----:B---3--:R-:W0:Y:S01]  /*0410*/  LDC.64 R4, c[0x0][0x380] ;  /* 0x0000e000ff047b82 */ /* 0x008e220000000a00 */
[----:B-1----:R-:W-:Y:S01]  /*0420*/  IADD3 R13, PT, PT, R20, R11, RZ ;  /* 0x0000000b140d7210 */ /* 0x002fe20007ffe0ff */
[----:B------:R-:W-:Y:S01]  /*0430*/  IMAD.MOV.U32 R2, RZ, RZ, 0x0 ;  /* 0x00000000ff027424 */ /* 0x000fe200078e00ff */
[----:B------:R-:W-:Y:S01]  /*0440*/  MOV R3, 0x40450000 ;  /* 0x4045000000037802 */ /* 0x000fe20000000f00 */
[----:B------:R-:W-:Y:S02]  /*0450*/  VIADD R11, R11, 0x4 ;  /* 0x000000040b0b7836 */ /* 0x000fe40000000000 */
[----:B0-----:R-:W-:-:S05]  /*0460*/  IMAD.WIDE R4, R13, 0x8, R4 ;  /* 0x000000080d047825 */ /* 0x001fca00078e0204 */
[----:B------:R0:W-:Y:S04]  /*0470*/  STG.E.64 desc[UR4][R4.64], R2 ;  /* 0x0000000204007986 */ /* 0x0001e8000c101b04 */
[----:B------:R0:W-:Y:S04]  /*0480*/  STG.E.64 desc[UR4][R4.64+0x8], R2 ;  /* 0x0000080204007986 */ /* 0x0001e8000c101b04 */
[----:B------:R0:W-:Y:S04]  /*0490*/  STG.E.64 desc[UR4][R4.64+0x10], R2 ;  /* 0x0000100204007986 */ /* 0x0001e8000c101b04 */
[----:B------:R0:W-:Y:S02]  /*04a0*/  STG.E.64 desc[UR4][R4.64+0x18], R2 ;  /* 0x0000180204007986 */ /* 0x0001e4000c101b04 */
.L_x_3:
[----:B------:R-:W-:Y:S05]  /*04b0*/  @!P3 BRA `(.L_x_2) ;  /* 0x000000000044b947 */ /* 0x000fea0003800000 */
[----:B------:R-:W-:Y:S02]  /*04c0*/  LOP3.LUT P4, RZ, R15, 0x1, RZ, 0xc0, !PT ;  /* 0x000000010fff7812 */ /* 0x000fe4000788c0ff */
[----:B------:R-:W-:-:S11]  /*04d0*/  ISETP.NE.AND P3, PT, R17, 0x1, PT ;  /* 0x000000011100780c */ /* 0x000fd60003f65270 */
[----:B0-----:R-:W0:Y:S02]  /*04e0*/  @P4 LDC.64 R2, c[0x0][0x380] ;  /* 0x0000e000ff024b82 */ /* 0x001e240000000a00 */
[----:B------:R-:W-:Y:S05]  /*04f0*/  @!P3 BRA `(.L_x_4) ;  /* 0x000000000020b947 */ /* 0x000fea0003800000 */
[----:B---3--:R-:W2:Y:S01]  /*0500*/  LDC.64 R12, c[0x0][0x380] ;  /* 0x0000e000ff0c7b82 */ /* 0x008ea20000000a00 */
[----:B-1----:R-:W-:Y:S01]  /*0510*/  IADD3 R19, PT, PT, R20, R11, RZ ;  /* 0x0000000b14137210 */ /* 0x002fe20007ffe0ff */
[----:B------:R-:W-:Y:S02]  /*0520*/  HFMA2 R5, -RZ, RZ, 2.134765625, 0 ;  /* 0x40450000ff057431 */ /* 0x000fe400000001ff */
[----:B------:R-:W-:Y:S02]  /*0530*/  IMAD.MOV.U32 R4, RZ, RZ, 0x0 ;  /* 0x00000000ff047424 */ /* 0x000fe400078e00ff */
[----:B------:R-:W-:Y:S02]  /*0540*/  VIADD R11, R11, 0x2 ;  /* 0x000000020b0b7836 */ /* 0x000fe40000000000 */
[----:B--2---:R-:W-:-:S05]  /*0550*/  IMAD.WIDE R12, R19, 0x8, R12 ;  /* 0x00000008130c7825 */ /* 0x004fca00078e020c */
[----:B------:R2:W-:Y:S04]  /*0560*/  STG.E.64 desc[UR4][R12.64], R4 ;  /* 0x000000040c007986 */ /* 0x0005e8000c101b04 */
[----:B------:R2:W-:Y:S02]  /*0570*/  STG.E.64 desc[UR4][R12.64+0x8], R4 ;  /* 0x000008040c007986 */ /* 0x0005e4000c101b04 */
.L_x_4:
[----:B-1----:R-:W-:Y:S01]  /*0580*/  @P4 IADD3 R11, PT, PT, R20, R11, RZ ;  /* 0x0000000b140b4210 */ /* 0x002fe20007ffe0ff */
[----:B--23--:R-:W-:Y:S01]  /*0590*/  @P4 IMAD.MOV.U32 R4, RZ, RZ, 0x0 ;  /* 0x00000000ff044424 */ /* 0x00cfe200078e00ff */
[----:B------:R-:W-:-:S03]  /*05a0*/  @P4 MOV R5, 0x40450000 ;  /* 0x4045000000054802 */ /* 0x000fc60000000f00 */
[----:B0-----:R-:W-:-:S05]  /*05b0*/  @P4 IMAD.WIDE R2, R11, 0x8, R2 ;  /* 0x000000080b024825 */ /* 0x001fca00078e0202 */
[----:B------:R2:W-:Y:S02]  /*05c0*/  @P4 STG.E.64 desc[UR4][R2.64], R4 ;  /* 0x0000000402004986 */ /* 0x0005e4000c101b04 */
.L_x_2:
[----:B------:R-:W-:Y:S05]  /*05d0*/  @P2 BRA `(.L_x_5) ;  /* 0xfffffffc00082947 */ /* 0x000fea000383ffff */
[----:B------:R-:W-:Y:S05]  /*05e0*/  @P1 BRA `(.L_x_6) ;  /* 0xfffffff800e01947 */ /* 0x000fea000383ffff */
[----:B------:R-:W-:Y:S05]  /*05f0*/  EXIT ;  /* 0x000000000000794d */ /* 0x000fea0003800000 */
.L_x_7:
[----:B------:R-:W-:-:S00]  /*0600*/  BRA `(.L_x_7) ;  /* 0xfffffffc00fc7947 */ /* 0x000fc0000383ffff */
[----:B------:R-:W-:-:S00]  /*0610*/  NOP ;  /* 0x0000000000007918 */ /* 0x000fc00000000000 */
        /* <DEDUP_REMOVED lines=14> */
.L_x_8:


//--------------------- .nv.shared.reserved.0     --------------------------
	.section	.nv.shared.reserved.0,"aw",@nobits
	.weak		__nv_reservedSMEM_offset_0_alias
	.size		__nv_reservedSMEM_offset_0_alias, 0, 64
	.other		__nv_reservedSMEM_offset_0_alias,@"STO_CUDA_RESERVED_SHARED STV_DEFAULT"
__nv_reservedSMEM_offset_0_alias:
	.zero		0
	.zero		64


//--------------------- .nv.constant0._Z15init_phi_kernelPdiiiiiiiii --------------------------
	.section	.nv.constant0._Z15init_phi_kernelPdiiiiiiiii,"a",@progbits
	.sectionflags	@""
	.align	4
.nv.constant0._Z15init_phi_kernelPdiiiiiiiii:
	.zero		940


//--------------------- SYMBOLS --------------------------

	.type		.nv.reservedSmem.offset0,@object
	.size		.nv.reservedSmem.offset0,0x4
